//
// Generated by NVIDIA NVVM Compiler
//
// Compiler Build ID: CL-36424714
// Cuda compilation tools, release 13.0, V13.0.88
// Based on NVVM 20.0.0
//

.version 9.0
.target sm_100
.address_size 64

	// .globl	_ZN4test7my_testEv

.visible .entry _ZN4test7my_testEv()
{


	ret;

}


// ===== COMPILED SASS (sm_100) =====

	.target	sm_100

	.elftype	@"ET_EXEC"


//--------------------- .note.nv.tkinfo           --------------------------
	.section	.note.nv.tkinfo,"",@"SHT_NOTE"
	.sectionflags	@"SHF_NOTE_NV_TKINFO"
	.tkinfo
        /*0018*/ 	.word	0x00000002
        /*0030*/ 	.string	""
        /*0030*/ 	.string	"ptxas"
        /*0030*/ 	.string	"Cuda compilation tools, release 13.0, V13.0.88"
        /*0030*/ 	.string	"Build cuda_13.0.r13.0/compiler.36424714_0"
        /*0030*/ 	.string	"-arch sm_100 -m 64 "



//--------------------- .note.nv.cuinfo           --------------------------
	.section	.note.nv.cuinfo,"",@"SHT_NOTE"
	.sectionflags	@"SHF_NOTE_NV_CUINFO"
        /*0018*/ 	.short	0x0002
        /*001a*/ 	.short	0x0064
        /*001c*/ 	.short	0x0082
	.zero		2


//--------------------- .nv.info                  --------------------------
	.section	.nv.info,"",@"SHT_CUDA_INFO"
	.align	4


	//----- nvinfo : EIATTR_REGCOUNT
	.align		4
        /*0000*/ 	.byte	0x04, 0x2f
        /*0002*/ 	.short	(.L_1 - .L_0)
	.align		4
.L_0:
        /*0004*/ 	.word	index@(_ZN4test7my_testEv)
        /*0008*/ 	.word	0x00000004


	//----- nvinfo : EIATTR_FRAME_SIZE
	.align		4
.L_1:
        /*000c*/ 	.byte	0x04, 0x11
        /*000e*/ 	.short	(.L_3 - .L_2)
	.align		4
.L_2:
        /*0010*/ 	.word	index@(_ZN4test7my_testEv)
        /*0014*/ 	.word	0x00000000


	//----- nvinfo : EIATTR_MIN_STACK_SIZE
	.align		4
.L_3:
        /*0018*/ 	.byte	0x04, 0x12
        /*001a*/ 	.short	(.L_5 - .L_4)
	.align		4
.L_4:
        /*001c*/ 	.word	index@(_ZN4test7my_testEv)
        /*0020*/ 	.word	0x00000000
.L_5:


//--------------------- .nv.compat                --------------------------
	.section	.nv.compat,"",@"SHT_CUDA_COMPAT_INFO"
	.align	4
        /*0000*/ 	.byte	0x02, 0x09, 0x00, 0x00, 0x02, 0x02, 0x01, 0x00, 0x02, 0x05, 0x05, 0x00, 0x03, 0x07, 0x01, 0x01
        /*0010*/ 	.byte	0x02, 0x03, 0x00, 0x00, 0x02, 0x06, 0x01, 0x00, 0x04, 0x0b, 0x08, 0x00, 0x09, 0x00, 0x00, 0x00
        /*0020*/ 	.byte	0x00, 0x00, 0x00, 0x00


//--------------------- .nv.info._ZN4test7my_testEv --------------------------
	.section	.nv.info._ZN4test7my_testEv,"",@"SHT_CUDA_INFO"
	.sectionflags	@""
	.align	4


	//----- nvinfo : EIATTR_CUDA_API_VERSION
	.align		4
        /*0000*/ 	.byte	0x04, 0x37
        /*0002*/ 	.short	(.L_7 - .L_6)
.L_6:
        /*0004*/ 	.word	0x00000082


	//----- nvinfo : EIATTR_SPARSE_MMA_MASK
	.align		4
.L_7:
        /*0008*/ 	.byte	0x03, 0x50
        /*000a*/ 	.short	0x0000


	//----- nvinfo : EIATTR_MAXREG_COUNT
	.align		4
        /*000c*/ 	.byte	0x03, 0x1b
        /*000e*/ 	.short	0x00ff


	//----- nvinfo : EIATTR_MERCURY_ISA_VERSION
	.align		4
        /*0010*/ 	.byte	0x03, 0x5f
        /*0012*/ 	.short	0x0101


	//----- nvinfo : EIATTR_VRC_CTA_INIT_COUNT
	.align		4
        /*0014*/ 	.byte	0x02, 0x4a
	.zero		1
	.zero		1


	//----- nvinfo : EIATTR_EXIT_INSTR_OFFSETS
	.align		4
        /*0018*/ 	.byte	0x04, 0x1c
        /*001a*/ 	.short	(.L_9 - .L_8)


	//   ....[0]....
.L_8:
        /*001c*/ 	.word	0x00000010


	//----- nvinfo : EIATTR_SW_WAR
	.align		4
.L_9:
        /*0020*/ 	.byte	0x04, 0x36
        /*0022*/ 	.short	(.L_11 - .L_10)
.L_10:
        /*0024*/ 	.word	0x00000008
.L_11:


//--------------------- .nv.callgraph             --------------------------
	.section	.nv.callgraph,"",@"SHT_CUDA_CALLGRAPH"
	.align	4
	.sectionentsize	8
	.align		4
        /*0000*/ 	.word	0x00000000
	.align		4
        /*0004*/ 	.word	0xffffffff
	.align		4
        /*0008*/ 	.word	0x00000000
	.align		4
        /*000c*/ 	.word	0xfffffffe
	.align		4
        /*0010*/ 	.word	0x00000000
	.align		4
        /*0014*/ 	.word	0xfffffffd
	.align		4
        /*0018*/ 	.word	0x00000000
	.align		4
        /*001c*/ 	.word	0xfffffffc


//--------------------- .text._ZN4test7my_testEv  --------------------------
	.section	.text._ZN4test7my_testEv,"ax",@progbits
	.align	128
        .global         _ZN4test7my_testEv
        .type           _ZN4test7my_testEv,@function
        .size           _ZN4test7my_testEv,(.L_x_1 - _ZN4test7my_testEv)
        .other          _ZN4test7my_testEv,@"STO_CUDA_ENTRY STV_DEFAULT"
_ZN4test7my_testEv:
.text._ZN4test7my_testEv:
[----:B------:R-:W-:Y:S01]  /*0000*/  LDC R1, c[0x0][0x37c] ;  /* 0x0000df00ff017b82 */ /* 0x000fe20000000800 */
[----:B------:R-:W-:Y:S05]  /*0010*/  EXIT ;  /* 0x000000000000794d */ /* 0x000fea0003800000 */
.L_x_0:
[----:B------:R-:W-:-:S00]  /*0020*/  BRA `(.L_x_0) ;  /* 0xfffffffc00fc7947 */ /* 0x000fc0000383ffff */
[----:B------:R-:W-:-:S00]  /*0030*/  NOP ;  /* 0x0000000000007918 */ /* 0x000fc00000000000 */
        /* <DEDUP_REMOVED lines=12> */
.L_x_1:


//--------------------- .nv.shared.reserved.0     --------------------------
	.section	.nv.shared.reserved.0,"aw",@nobits
	.weak		__nv_reservedSMEM_offset_0_alias
	.size		__nv_reservedSMEM_offset_0_alias, 0, 64
	.other		__nv_reservedSMEM_offset_0_alias,@"STO_CUDA_RESERVED_SHARED STV_DEFAULT"
__nv_reservedSMEM_offset_0_alias:
	.zero		0
	.zero		64


//--------------------- .nv.constant0._ZN4test7my_testEv --------------------------
	.section	.nv.constant0._ZN4test7my_testEv,"a",@progbits
	.sectionflags	@""
	.align	4
.nv.constant0._ZN4test7my_testEv:
	.zero		896


//--------------------- SYMBOLS --------------------------

	.type		.nv.reservedSmem.offset0,@object
	.size		.nv.reservedSmem.offset0,0x4
